//
// Generated by NVIDIA NVVM Compiler
//
// Compiler Build ID: CL-36424714
// Cuda compilation tools, release 13.0, V13.0.88
// Based on NVVM 20.0.0
//

.version 9.0
.target sm_100
.address_size 64

	// .globl	_Z6kernelPfS_S_i
.global .align 4 .b8 __cudart_i2opi_f[24] = {65, 144, 67, 60, 153, 149, 98, 219, 192, 221, 52, 245, 209, 87, 39, 252, 41, 21, 68, 78, 110, 131, 249, 162};

.visible .entry _Z6kernelPfS_S_i(
	.param .u64 .ptr .align 1 _Z6kernelPfS_S_i_param_0,
	.param .u64 .ptr .align 1 _Z6kernelPfS_S_i_param_1,
	.param .u64 .ptr .align 1 _Z6kernelPfS_S_i_param_2,
	.param .u32 _Z6kernelPfS_S_i_param_3
)
{
	.local .align 4 .b8 	__local_depot0[28];
	.reg .b64 	%SP;
	.reg .b64 	%SPL;
	.reg .pred 	%p<11>;
	.reg .b32 	%r<49>;
	.reg .b32 	%f<36>;
	.reg .b64 	%rd<32>;
	.reg .b64 	%fd<3>;

	mov.u64 	%SPL, __local_depot0;
	ld.param.u64 	%rd9, [_Z6kernelPfS_S_i_param_0];
	ld.param.u64 	%rd10, [_Z6kernelPfS_S_i_param_1];
	ld.param.u64 	%rd11, [_Z6kernelPfS_S_i_param_2];
	ld.param.u32 	%r18, [_Z6kernelPfS_S_i_param_3];
	add.u64 	%rd1, %SPL, 0;
	mov.u32 	%r19, %ctaid.x;
	mov.u32 	%r20, %ntid.x;
	mov.u32 	%r21, %tid.x;
	mad.lo.s32 	%r1, %r19, %r20, %r21;
	setp.ge.s32 	%p1, %r1, %r18;
	@%p1 bra 	$L__BB0_12;
	cvta.to.global.u64 	%rd13, %rd9;
	cvta.to.global.u64 	%rd14, %rd10;
	mul.wide.s32 	%rd15, %r1, 4;
	add.s64 	%rd16, %rd13, %rd15;
	ld.global.f32 	%f11, [%rd16];
	add.s64 	%rd17, %rd14, %rd15;
	ld.global.f32 	%f12, [%rd17];
	mul.f32 	%f1, %f11, %f12;
	mov.b32 	%r44, 0;
	mov.f32 	%f34, 0f00000000;
	mov.u64 	%rd18, __cudart_i2opi_f;
$L__BB0_2:
	cvt.rn.f32.u32 	%f13, %r44;
	add.f32 	%f3, %f1, %f13;
	mul.f32 	%f14, %f3, 0f3F22F983;
	cvt.rni.s32.f32 	%r48, %f14;
	cvt.rn.f32.s32 	%f15, %r48;
	fma.rn.f32 	%f16, %f15, 0fBFC90FDA, %f3;
	fma.rn.f32 	%f17, %f15, 0fB3A22168, %f16;
	fma.rn.f32 	%f35, %f15, 0fA7C234C5, %f17;
	abs.f32 	%f5, %f3;
	setp.ltu.f32 	%p2, %f5, 0f47CE4780;
	@%p2 bra 	$L__BB0_10;
	setp.neu.f32 	%p3, %f5, 0f7F800000;
	@%p3 bra 	$L__BB0_5;
	mov.f32 	%f20, 0f00000000;
	mul.rn.f32 	%f35, %f3, %f20;
	mov.b32 	%r48, 0;
	bra.uni 	$L__BB0_10;
$L__BB0_5:
	mov.b32 	%r4, %f3;
	shl.b32 	%r24, %r4, 8;
	or.b32  	%r5, %r24, -2147483648;
	mov.b64 	%rd31, 0;
	mov.b32 	%r45, 0;
	mov.u64 	%rd29, %rd18;
	mov.u64 	%rd30, %rd1;
$L__BB0_6:
	.pragma "nounroll";
	ld.global.nc.u32 	%r25, [%rd29];
	mad.wide.u32 	%rd20, %r25, %r5, %rd31;
	shr.u64 	%rd31, %rd20, 32;
	st.local.u32 	[%rd30], %rd20;
	add.s32 	%r45, %r45, 1;
	add.s64 	%rd30, %rd30, 4;
	add.s64 	%rd29, %rd29, 4;
	setp.ne.s32 	%p4, %r45, 6;
	@%p4 bra 	$L__BB0_6;
	shr.u32 	%r26, %r4, 23;
	st.local.u32 	[%rd1+24], %rd31;
	and.b32  	%r8, %r26, 31;
	and.b32  	%r27, %r26, 224;
	add.s32 	%r28, %r27, -128;
	shr.u32 	%r29, %r28, 5;
	mul.wide.u32 	%rd21, %r29, 4;
	sub.s64 	%rd8, %rd1, %rd21;
	ld.local.u32 	%r46, [%rd8+24];
	ld.local.u32 	%r47, [%rd8+20];
	setp.eq.s32 	%p5, %r8, 0;
	@%p5 bra 	$L__BB0_9;
	shf.l.wrap.b32 	%r46, %r47, %r46, %r8;
	ld.local.u32 	%r30, [%rd8+16];
	shf.l.wrap.b32 	%r47, %r30, %r47, %r8;
$L__BB0_9:
	shr.u32 	%r31, %r46, 30;
	shf.l.wrap.b32 	%r32, %r47, %r46, 2;
	shl.b32 	%r33, %r47, 2;
	shr.u32 	%r34, %r32, 31;
	add.s32 	%r35, %r34, %r31;
	neg.s32 	%r36, %r35;
	setp.lt.s32 	%p6, %r4, 0;
	selp.b32 	%r48, %r36, %r35, %p6;
	xor.b32  	%r37, %r32, %r4;
	shr.s32 	%r38, %r32, 31;
	xor.b32  	%r39, %r38, %r32;
	xor.b32  	%r40, %r38, %r33;
	cvt.u64.u32 	%rd22, %r39;
	shl.b64 	%rd23, %rd22, 32;
	cvt.u64.u32 	%rd24, %r40;
	or.b64  	%rd25, %rd23, %rd24;
	cvt.rn.f64.s64 	%fd1, %rd25;
	mul.f64 	%fd2, %fd1, 0d3BF921FB54442D19;
	cvt.rn.f32.f64 	%f18, %fd2;
	neg.f32 	%f19, %f18;
	setp.lt.s32 	%p7, %r37, 0;
	selp.f32 	%f35, %f19, %f18, %p7;
$L__BB0_10:
	mul.rn.f32 	%f21, %f35, %f35;
	and.b32  	%r42, %r48, 1;
	setp.eq.b32 	%p8, %r42, 1;
	selp.f32 	%f22, 0f3F800000, %f35, %p8;
	fma.rn.f32 	%f23, %f21, %f22, 0f00000000;
	fma.rn.f32 	%f24, %f21, 0f37CBAC00, 0fBAB607ED;
	selp.f32 	%f25, %f24, 0fB94D4153, %p8;
	selp.f32 	%f26, 0f3D2AAABB, 0f3C0885E4, %p8;
	fma.rn.f32 	%f27, %f25, %f21, %f26;
	selp.f32 	%f28, 0fBEFFFFFF, 0fBE2AAAA8, %p8;
	fma.rn.f32 	%f29, %f27, %f21, %f28;
	fma.rn.f32 	%f30, %f29, %f23, %f22;
	and.b32  	%r43, %r48, 2;
	setp.eq.s32 	%p9, %r43, 0;
	mov.f32 	%f31, 0f00000000;
	sub.f32 	%f32, %f31, %f30;
	selp.f32 	%f33, %f30, %f32, %p9;
	add.f32 	%f34, %f34, %f33;
	add.s32 	%r44, %r44, 1;
	setp.ne.s32 	%p10, %r44, 100;
	@%p10 bra 	$L__BB0_2;
	cvta.to.global.u64 	%rd26, %rd11;
	add.s64 	%rd28, %rd26, %rd15;
	st.global.f32 	[%rd28], %f34;
$L__BB0_12:
	ret;

}


// ===== COMPILED SASS (sm_100) =====

	.target	sm_100

	.elftype	@"ET_EXEC"


//--------------------- .note.nv.tkinfo           --------------------------
	.section	.note.nv.tkinfo,"",@"SHT_NOTE"
	.sectionflags	@"SHF_NOTE_NV_TKINFO"
	.tkinfo
        /*0018*/ 	.word	0x00000002
        /*0030*/ 	.string	""
        /*0030*/ 	.string	"ptxas"
        /*0030*/ 	.string	"Cuda compilation tools, release 13.0, V13.0.88"
        /*0030*/ 	.string	"Build cuda_13.0.r13.0/compiler.36424714_0"
        /*0030*/ 	.string	"-arch sm_100 -m 64 "



//--------------------- .note.nv.cuinfo           --------------------------
	.section	.note.nv.cuinfo,"",@"SHT_NOTE"
	.sectionflags	@"SHF_NOTE_NV_CUINFO"
        /*0018*/ 	.short	0x0002
        /*001a*/ 	.short	0x0064
        /*001c*/ 	.short	0x0082
	.zero		2


//--------------------- .nv.info                  --------------------------
	.section	.nv.info,"",@"SHT_CUDA_INFO"
	.align	4


	//----- nvinfo : EIATTR_REGCOUNT
	.align		4
        /*0000*/ 	.byte	0x04, 0x2f
        /*0002*/ 	.short	(.L_2 - .L_1)
	.align		4
.L_1:
        /*0004*/ 	.word	index@(_Z6kernelPfS_S_i)
        /*0008*/ 	.word	0x00000015


	//----- nvinfo : EIATTR_FRAME_SIZE
	.align		4
.L_2:
        /*000c*/ 	.byte	0x04, 0x11
        /*000e*/ 	.short	(.L_4 - .L_3)
	.align		4
.L_3:
        /*0010*/ 	.word	index@(_Z6kernelPfS_S_i)
        /*0014*/ 	.word	0x00000000


	//----- nvinfo : EIATTR_MIN_STACK_SIZE
	.align		4
.L_4:
        /*0018*/ 	.byte	0x04, 0x12
        /*001a*/ 	.short	(.L_6 - .L_5)
	.align		4
.L_5:
        /*001c*/ 	.word	index@(_Z6kernelPfS_S_i)
        /*0020*/ 	.word	0x00000000
.L_6:


//--------------------- .nv.compat                --------------------------
	.section	.nv.compat,"",@"SHT_CUDA_COMPAT_INFO"
	.align	4
        /*0000*/ 	.byte	0x02, 0x09, 0x00, 0x00, 0x02, 0x02, 0x01, 0x00, 0x02, 0x05, 0x05, 0x00, 0x03, 0x07, 0x01, 0x01
        /*0010*/ 	.byte	0x02, 0x03, 0x00, 0x00, 0x02, 0x06, 0x01, 0x00, 0x04, 0x0b, 0x08, 0x00, 0x01, 0x00, 0x00, 0x00
        /*0020*/ 	.byte	0x00, 0x00, 0x00, 0x00


//--------------------- .nv.info._Z6kernelPfS_S_i --------------------------
	.section	.nv.info._Z6kernelPfS_S_i,"",@"SHT_CUDA_INFO"
	.sectionflags	@""
	.align	4


	//----- nvinfo : EIATTR_CUDA_API_VERSION
	.align		4
        /*0000*/ 	.byte	0x04, 0x37
        /*0002*/ 	.short	(.L_8 - .L_7)
.L_7:
        /*0004*/ 	.word	0x00000082


	//----- nvinfo : EIATTR_KPARAM_INFO
	.align		4
.L_8:
        /*0008*/ 	.byte	0x04, 0x17
        /*000a*/ 	.short	(.L_10 - .L_9)
.L_9:
        /*000c*/ 	.word	0x00000000
        /*0010*/ 	.short	0x0003
        /*0012*/ 	.short	0x0018
        /*0014*/ 	.byte	0x00, 0xf0, 0x11, 0x00


	//----- nvinfo : EIATTR_KPARAM_INFO
	.align		4
.L_10:
        /*0018*/ 	.byte	0x04, 0x17
        /*001a*/ 	.short	(.L_12 - .L_11)
.L_11:
        /*001c*/ 	.word	0x00000000
        /*0020*/ 	.short	0x0002
        /*0022*/ 	.short	0x0010
        /*0024*/ 	.byte	0x00, 0xf5, 0x21, 0x00


	//----- nvinfo : EIATTR_KPARAM_INFO
	.align		4
.L_12:
        /*0028*/ 	.byte	0x04, 0x17
        /*002a*/ 	.short	(.L_14 - .L_13)
.L_13:
        /*002c*/ 	.word	0x00000000
        /*0030*/ 	.short	0x0001
        /*0032*/ 	.short	0x0008
        /*0034*/ 	.byte	0x00, 0xf5, 0x21, 0x00


	//----- nvinfo : EIATTR_KPARAM_INFO
	.align		4
.L_14:
        /*0038*/ 	.byte	0x04, 0x17
        /*003a*/ 	.short	(.L_16 - .L_15)
.L_15:
        /*003c*/ 	.word	0x00000000
        /*0040*/ 	.short	0x0000
        /*0042*/ 	.short	0x0000
        /*0044*/ 	.byte	0x00, 0xf5, 0x21, 0x00


	//----- nvinfo : EIATTR_SPARSE_MMA_MASK
	.align		4
.L_16:
        /*0048*/ 	.byte	0x03, 0x50
        /*004a*/ 	.short	0x0000


	//----- nvinfo : EIATTR_MAXREG_COUNT
	.align		4
        /*004c*/ 	.byte	0x03, 0x1b
        /*004e*/ 	.short	0x00ff


	//----- nvinfo : EIATTR_MERCURY_ISA_VERSION
	.align		4
        /*0050*/ 	.byte	0x03, 0x5f
        /*0052*/ 	.short	0x0101


	//----- nvinfo : EIATTR_VRC_CTA_INIT_COUNT
	.align		4
        /*0054*/ 	.byte	0x02, 0x4a
	.zero		1
	.zero		1


	//----- nvinfo : EIATTR_EXIT_INSTR_OFFSETS
	.align		4
        /*0058*/ 	.byte	0x04, 0x1c
        /*005a*/ 	.short	(.L_18 - .L_17)


	//   ....[0]....
.L_17:
        /*005c*/ 	.word	0x00000070


	//   ....[1]....
        /*0060*/ 	.word	0x00000960


	//----- nvinfo : EIATTR_CRS_STACK_SIZE
	.align		4
.L_18:
        /*0064*/ 	.byte	0x04, 0x1e
        /*0066*/ 	.short	(.L_20 - .L_19)
.L_19:
        /*0068*/ 	.word	0x00000000


	//----- nvinfo : EIATTR_CBANK_PARAM_SIZE
	.align		4
.L_20:
        /*006c*/ 	.byte	0x03, 0x19
        /*006e*/ 	.short	0x001c


	//----- nvinfo : EIATTR_PARAM_CBANK
	.align		4
        /*0070*/ 	.byte	0x04, 0x0a
        /*0072*/ 	.short	(.L_22 - .L_21)
	.align		4
.L_21:
        /*0074*/ 	.word	index@(.nv.constant0._Z6kernelPfS_S_i)
        /*0078*/ 	.short	0x0380
        /*007a*/ 	.short	0x001c


	//----- nvinfo : EIATTR_SW_WAR
	.align		4
.L_22:
        /*007c*/ 	.byte	0x04, 0x36
        /*007e*/ 	.short	(.L_24 - .L_23)
.L_23:
        /*0080*/ 	.word	0x00000008
.L_24:


//--------------------- .nv.callgraph             --------------------------
	.section	.nv.callgraph,"",@"SHT_CUDA_CALLGRAPH"
	.align	4
	.sectionentsize	8
	.align		4
        /*0000*/ 	.word	0x00000000
	.align		4
        /*0004*/ 	.word	0xffffffff
	.align		4
        /*0008*/ 	.word	0x00000000
	.align		4
        /*000c*/ 	.word	0xfffffffe
	.align		4
        /*0010*/ 	.word	0x00000000
	.align		4
        /*0014*/ 	.word	0xfffffffd
	.align		4
        /*0018*/ 	.word	0x00000000
	.align		4
        /*001c*/ 	.word	0xfffffffc


//--------------------- .nv.constant4             --------------------------
	.section	.nv.constant4,"a",@progbits
	.align	8
	.align		8
.nv.constant4:
        /*0000*/ 	.dword	__cudart_i2opi_f


//--------------------- .text._Z6kernelPfS_S_i    --------------------------
	.section	.text._Z6kernelPfS_S_i,"ax",@progbits
	.align	128
        .global         _Z6kernelPfS_S_i
        .type           _Z6kernelPfS_S_i,@function
        .size           _Z6kernelPfS_S_i,(.L_x_7 - _Z6kernelPfS_S_i)
        .other          _Z6kernelPfS_S_i,@"STO_CUDA_ENTRY STV_DEFAULT"
_Z6kernelPfS_S_i:
.text._Z6kernelPfS_S_i:
[----:B------:R-:W-:Y:S01]  /*0000*/  LDC R1, c[0x0][0x37c] ;  /* 0x0000df00ff017b82 */ /* 0x000fe20000000800 */
[----:B------:R-:W0:Y:S07]  /*0010*/  S2R R3, SR_TID.X ;  /* 0x0000000000037919 */ /* 0x000e2e0000002100 */
[----:B------:R-:W0:Y:S01]  /*0020*/  S2UR UR4, SR_CTAID.X ;  /* 0x00000000000479c3 */ /* 0x000e220000002500 */
[----:B------:R-:W1:Y:S07]  /*0030*/  LDCU UR5, c[0x0][0x398] ;  /* 0x00007300ff0577ac */ /* 0x000e6e0008000800 */
[----:B------:R-:W0:Y:S02]  /*0040*/  LDC R2, c[0x0][0x360] ;  /* 0x0000d800ff027b82 */ /* 0x000e240000000800 */
[----:B0-----:R-:W-:-:S05]  /*0050*/  IMAD R2, R2, UR4, R3 ;  /* 0x0000000402027c24 */ /* 0x001fca000f8e0203 */
[----:B-1----:R-:W-:-:S13]  /*0060*/  ISETP.GE.AND P0, PT, R2, UR5, PT ;  /* 0x0000000502007c0c */ /* 0x002fda000bf06270 */
[----:B------:R-:W-:Y:S05]  /*0070*/  @P0 EXIT ;  /* 0x000000000000094d */ /* 0x000fea0003800000 */
[----:B------:R-:W0:Y:S01]  /*0080*/  LDC.64 R8, c[0x0][0x388] ;  /* 0x0000e200ff087b82 */ /* 0x000e220000000a00 */
[----:B------:R-:W1:Y:S07]  /*0090*/  LDCU.64 UR8, c[0x0][0x358] ;  /* 0x00006b00ff0877ac */ /* 0x000e6e0008000a00 */
[----:B------:R-:W2:Y:S01]  /*00a0*/  LDC.64 R6, c[0x0][0x380] ;  /* 0x0000e000ff067b82 */ /* 0x000ea20000000a00 */
[----:B0-----:R-:W-:-:S06]  /*00b0*/  IMAD.WIDE R8, R2, 0x4, R8 ;  /* 0x0000000402087825 */ /* 0x001fcc00078e0208 */
[----:B-1----:R-:W3:Y:S01]  /*00c0*/  LDG.E R9, desc[UR8][R8.64] ;  /* 0x0000000808097981 */ /* 0x002ee2000c1e1900 */
[----:B--2---:R-:W-:-:S05]  /*00d0*/  IMAD.WIDE R6, R2, 0x4, R6 ;  /* 0x0000000402067825 */ /* 0x004fca00078e0206 */
[----:B------:R-:W3:Y:S01]  /*00e0*/  LDG.E R4, desc[UR8][R6.64] ;  /* 0x0000000806047981 */ /* 0x000ee2000c1e1900 */
[----:B------:R-:W-:Y:S01]  /*00f0*/  IMAD.MOV.U32 R3, RZ, RZ, RZ ;  /* 0x000000ffff037224 */ /* 0x000fe200078e00ff */
[----:B------:R-:W-:Y:S01]  /*0100*/  UMOV UR4, URZ ;  /* 0x000000ff00047c82 */ /* 0x000fe20008000000 */
[----:B---3--:R-:W-:-:S07]  /*0110*/  FMUL R4, R4, R9 ;  /* 0x0000000904047220 */ /* 0x008fce0000400000 */
.L_x_5:
[----:B------:R-:W-:Y:S01]  /*0120*/  I2FP.F32.U32 R7, UR4 ;  /* 0x0000000400077c45 */ /* 0x000fe20008201000 */
[----:B------:R-:W-:Y:S04]  /*0130*/  BSSY.RECONVERGENT B0, `(.L_x_0) ;  /* 0x000006a000007945 */ /* 0x000fe80003800200 */
[----:B------:R-:W-:-:S04]  /*0140*/  FADD R0, R4, R7 ;  /* 0x0000000704007221 */ /* 0x000fc80000000000 */
[C---:B------:R-:W-:Y:S01]  /*0150*/  FMUL R6, R0.reuse, 0.63661974668502807617 ;  /* 0x3f22f98300067820 */ /* 0x040fe20000400000 */
[----:B------:R-:W-:-:S03]  /*0160*/  FSETP.GE.AND P0, PT, |R0|, 105615, PT ;  /* 0x47ce47800000780b */ /* 0x000fc60003f06200 */
[----:B------:R-:W0:Y:S02]  /*0170*/  F2I.NTZ R10, R6 ;  /* 0x00000006000a7305 */ /* 0x000e240000203100 */
[----:B0-----:R-:W-:-:S05]  /*0180*/  I2FP.F32.S32 R7, R10 ;  /* 0x0000000a00077245 */ /* 0x001fca0000201400 */
[----:B------:R-:W-:-:S04]  /*0190*/  FFMA R8, R7, -1.5707962512969970703, R0 ;  /* 0xbfc90fda07087823 */ /* 0x000fc80000000000 */
[----:B------:R-:W-:-:S04]  /*01a0*/  FFMA R8, R7, -7.5497894158615963534e-08, R8 ;  /* 0xb3a2216807087823 */ /* 0x000fc80000000008 */
[----:B------:R-:W-:Y:S01]  /*01b0*/  FFMA R8, R7, -5.3903029534742383927e-15, R8 ;  /* 0xa7c234c507087823 */ /* 0x000fe20000000008 */
[----:B------:R-:W-:Y:S06]  /*01c0*/  @!P0 BRA `(.L_x_1) ;  /* 0x0000000400808947 */ /* 0x000fec0003800000 */
[----:B------:R-:W-:-:S13]  /*01d0*/  FSETP.NEU.AND P0, PT, |R0|, +INF , PT ;  /* 0x7f8000000000780b */ /* 0x000fda0003f0d200 */
[----:B------:R-:W-:Y:S01]  /*01e0*/  @!P0 FMUL R8, RZ, R0 ;  /* 0x00000000ff088220 */ /* 0x000fe20000400000 */
[----:B------:R-:W-:Y:S01]  /*01f0*/  @!P0 IMAD.MOV.U32 R10, RZ, RZ, RZ ;  /* 0x000000ffff0a8224 */ /* 0x000fe200078e00ff */
[----:B------:R-:W-:Y:S06]  /*0200*/  @!P0 BRA `(.L_x_1) ;  /* 0x0000000400708947 */ /* 0x000fec0003800000 */
[----:B------:R-:W-:Y:S02]  /*0210*/  IMAD.SHL.U32 R7, R0, 0x100, RZ ;  /* 0x0000010000077824 */ /* 0x000fe400078e00ff */
[----:B------:R-:W-:Y:S02]  /*0220*/  HFMA2 R18, -RZ, RZ, 0, 0 ;  /* 0x00000000ff127431 */ /* 0x000fe400000001ff */
[----:B------:R-:W-:Y:S01]  /*0230*/  IMAD.MOV.U32 R6, RZ, RZ, RZ ;  /* 0x000000ffff067224 */ /* 0x000fe200078e00ff */
[----:B------:R-:W0:Y:S01]  /*0240*/  LDCU.64 UR10, c[0x4][URZ] ;  /* 0x01000000ff0a77ac */ /* 0x000e220008000a00 */
[----:B------:R-:W-:Y:S01]  /*0250*/  LOP3.LUT R17, R7, 0x80000000, RZ, 0xfc, !PT ;  /* 0x8000000007117812 */ /* 0x000fe200078efcff */
[----:B------:R-:W-:Y:S01]  /*0260*/  UMOV UR6, URZ ;  /* 0x000000ff00067c82 */ /* 0x000fe20008000000 */
[----:B------:R-:W-:-:S05]  /*0270*/  UMOV UR5, URZ ;  /* 0x000000ff00057c82 */ /* 0x000fca0008000000 */
.L_x_2:
[----:B0-----:R-:W-:Y:S02]  /*0280*/  IMAD.U32 R10, RZ, RZ, UR10 ;  /* 0x0000000aff0a7e24 */ /* 0x001fe4000f8e00ff */
[----:B------:R-:W-:-:S05]  /*0290*/  IMAD.U32 R11, RZ, RZ, UR11 ;  /* 0x0000000bff0b7e24 */ /* 0x000fca000f8e00ff */
[----:B------:R-:W2:Y:S01]  /*02a0*/  LDG.E.CONSTANT R8, desc[UR8][R10.64] ;  /* 0x000000080a087981 */ /* 0x000ea2000c1e9900 */
[----:B------:R-:W-:Y:S01]  /*02b0*/  UIADD3 UR5, UPT, UPT, UR5, 0x1, URZ ;  /* 0x0000000105057890 */ /* 0x000fe2000fffe0ff */
[C---:B------:R-:W-:Y:S01]  /*02c0*/  ISETP.EQ.AND P0, PT, R18.reuse, RZ, PT ;  /* 0x000000ff1200720c */ /* 0x040fe20003f02270 */
[----:B------:R-:W-:Y:S01]  /*02d0*/  UIADD3 UR10, UP1, UPT, UR10, 0x4, URZ ;  /* 0x000000040a0a7890 */ /* 0x000fe2000ff3e0ff */
[C---:B------:R-:W-:Y:S01]  /*02e0*/  ISETP.EQ.AND P1, PT, R18.reuse, 0x4, PT ;  /* 0x000000041200780c */ /* 0x040fe20003f22270 */
[----:B------:R-:W-:Y:S01]  /*02f0*/  UISETP.NE.AND UP0, UPT, UR5, 0x6, UPT ;  /* 0x000000060500788c */ /* 0x000fe2000bf05270 */
[C---:B------:R-:W-:Y:S01]  /*0300*/  ISETP.EQ.AND P2, PT, R18.reuse, 0x8, PT ;  /* 0x000000081200780c */ /* 0x040fe20003f42270 */
[----:B------:R-:W-:Y:S01]  /*0310*/  UIADD3.X UR11, UPT, UPT, URZ, UR11, URZ, UP1, !UPT ;  /* 0x0000000bff0b7290 */ /* 0x000fe20008ffe4ff */
[C---:B------:R-:W-:Y:S02]  /*0320*/  ISETP.EQ.AND P3, PT, R18.reuse, 0xc, PT ;  /* 0x0000000c1200780c */ /* 0x040fe40003f62270 */
[----:B------:R-:W-:-:S02]  /*0330*/  ISETP.EQ.AND P4, PT, R18, 0x10, PT ;  /* 0x000000101200780c */ /* 0x000fc40003f82270 */
[C---:B------:R-:W-:Y:S02]  /*0340*/  ISETP.EQ.AND P5, PT, R18.reuse, 0x14, PT ;  /* 0x000000141200780c */ /* 0x040fe40003fa2270 */
[----:B------:R-:W-:Y:S01]  /*0350*/  IADD3 R18, PT, PT, R18, 0x4, RZ ;  /* 0x0000000412127810 */ /* 0x000fe20007ffe0ff */
[----:B--2---:R-:W-:-:S03]  /*0360*/  IMAD.WIDE.U32 R8, R8, R17, RZ ;  /* 0x0000001108087225 */ /* 0x004fc600078e00ff */
[----:B------:R-:W-:-:S04]  /*0370*/  IADD3 R7, P6, PT, R8, R6, RZ ;  /* 0x0000000608077210 */ /* 0x000fc80007fde0ff */
[----:B------:R-:W-:Y:S01]  /*0380*/  IADD3.X R6, PT, PT, R9, UR6, RZ, P6, !PT ;  /* 0x0000000609067c10 */ /* 0x000fe2000b7fe4ff */
[--C-:B------:R-:W-:Y:S01]  /*0390*/  @P0 IMAD.MOV.U32 R5, RZ, RZ, R7.reuse ;  /* 0x000000ffff050224 */ /* 0x100fe200078e0007 */
[----:B------:R-:W-:Y:S01]  /*03a0*/  @P2 MOV R15, R7 ;  /* 0x00000007000f2202 */ /* 0x000fe20000000f00 */
[--C-:B------:R-:W-:Y:S02]  /*03b0*/  @P1 IMAD.MOV.U32 R14, RZ, RZ, R7.reuse ;  /* 0x000000ffff0e1224 */ /* 0x100fe400078e0007 */
[--C-:B------:R-:W-:Y:S02]  /*03c0*/  @P3 IMAD.MOV.U32 R16, RZ, RZ, R7.reuse ;  /* 0x000000ffff103224 */ /* 0x100fe400078e0007 */
[--C-:B------:R-:W-:Y:S02]  /*03d0*/  @P4 IMAD.MOV.U32 R12, RZ, RZ, R7.reuse ;  /* 0x000000ffff0c4224 */ /* 0x100fe400078e0007 */
[----:B------:R-:W-:Y:S01]  /*03e0*/  @P5 IMAD.MOV.U32 R13, RZ, RZ, R7 ;  /* 0x000000ffff0d5224 */ /* 0x000fe200078e0007 */
[----:B------:R-:W-:Y:S06]  /*03f0*/  BRA.U UP0, `(.L_x_2) ;  /* 0xfffffffd00a07547 */ /* 0x000fec000b83ffff */
[----:B------:R-:W-:Y:S01]  /*0400*/  SHF.R.U32.HI R7, RZ, 0x17, R0 ;  /* 0x00000017ff077819 */ /* 0x000fe20000011600 */
[----:B------:R-:W-:Y:S03]  /*0410*/  BSSY.RECONVERGENT B1, `(.L_x_3) ;  /* 0x0000029000017945 */ /* 0x000fe60003800200 */
[C---:B------:R-:W-:Y:S02]  /*0420*/  LOP3.LUT R8, R7.reuse, 0xe0, RZ, 0xc0, !PT ;  /* 0x000000e007087812 */ /* 0x040fe400078ec0ff */
[----:B------:R-:W-:-:S03]  /*0430*/  LOP3.LUT P6, RZ, R7, 0x1f, RZ, 0xc0, !PT ;  /* 0x0000001f07ff7812 */ /* 0x000fc600078cc0ff */
[----:B------:R-:W-:-:S05]  /*0440*/  VIADD R8, R8, 0xffffff80 ;  /* 0xffffff8008087836 */ /* 0x000fca0000000000 */
[----:B------:R-:W-:-:S05]  /*0450*/  SHF.R.U32.HI R8, RZ, 0x5, R8 ;  /* 0x00000005ff087819 */ /* 0x000fca0000011608 */
[----:B------:R-:W-:-:S05]  /*0460*/  IMAD.U32 R11, R8, -0x4, RZ ;  /* 0xfffffffc080b7824 */ /* 0x000fca00078e00ff */
[C---:B------:R-:W-:Y:S02]  /*0470*/  ISETP.EQ.AND P3, PT, R11.reuse, -0x18, PT ;  /* 0xffffffe80b00780c */ /* 0x040fe40003f62270 */
[C---:B------:R-:W-:Y:S02]  /*0480*/  ISETP.EQ.AND P4, PT, R11.reuse, -0x14, PT ;  /* 0xffffffec0b00780c */ /* 0x040fe40003f82270 */
[C---:B------:R-:W-:Y:S02]  /*0490*/  ISETP.EQ.AND P2, PT, R11.reuse, -0x10, PT ;  /* 0xfffffff00b00780c */ /* 0x040fe40003f42270 */
[C---:B------:R-:W-:Y:S02]  /*04a0*/  ISETP.EQ.AND P1, PT, R11.reuse, -0xc, PT ;  /* 0xfffffff40b00780c */ /* 0x040fe40003f22270 */
[C---:B------:R-:W-:Y:S02]  /*04b0*/  ISETP.EQ.AND P0, PT, R11.reuse, -0x8, PT ;  /* 0xfffffff80b00780c */ /* 0x040fe40003f02270 */
[----:B------:R-:W-:-:S03]  /*04c0*/  ISETP.EQ.AND P5, PT, R11, RZ, PT ;  /* 0x000000ff0b00720c */ /* 0x000fc60003fa2270 */
[----:B------:R-:W-:Y:S01]  /*04d0*/  @P3 IMAD.MOV.U32 R8, RZ, RZ, R5 ;  /* 0x000000ffff083224 */ /* 0x000fe200078e0005 */
[C---:B------:R-:W-:Y:S01]  /*04e0*/  ISETP.EQ.AND P3, PT, R11.reuse, -0x4, PT ;  /* 0xfffffffc0b00780c */ /* 0x040fe20003f62270 */
[----:B------:R-:W-:Y:S01]  /*04f0*/  @P4 IMAD.MOV.U32 R8, RZ, RZ, R14 ;  /* 0x000000ffff084224 */ /* 0x000fe200078e000e */
[----:B------:R-:W-:Y:S01]  /*0500*/  @P4 MOV R9, R5 ;  /* 0x0000000500094202 */ /* 0x000fe20000000f00 */
[----:B------:R-:W-:Y:S01]  /*0510*/  @P2 IMAD.MOV.U32 R8, RZ, RZ, R15 ;  /* 0x000000ffff082224 */ /* 0x000fe200078e000f */
[----:B------:R-:W-:Y:S01]  /*0520*/  ISETP.EQ.AND P4, PT, R11, 0x4, PT ;  /* 0x000000040b00780c */ /* 0x000fe20003f82270 */
[----:B------:R-:W-:Y:S02]  /*0530*/  @P1 IMAD.MOV.U32 R8, RZ, RZ, R16 ;  /* 0x000000ffff081224 */ /* 0x000fe400078e0010 */
[----:B------:R-:W-:Y:S02]  /*0540*/  @P0 IMAD.MOV.U32 R8, RZ, RZ, R12 ;  /* 0x000000ffff080224 */ /* 0x000fe400078e000c */
[----:B------:R-:W-:Y:S01]  /*0550*/  @P2 IMAD.MOV.U32 R9, RZ, RZ, R14 ;  /* 0x000000ffff092224 */ /* 0x000fe200078e000e */
[----:B------:R-:W-:Y:S01]  /*0560*/  @P1 MOV R9, R15 ;  /* 0x0000000f00091202 */ /* 0x000fe20000000f00 */
[----:B------:R-:W-:-:S02]  /*0570*/  @P0 IMAD.MOV.U32 R9, RZ, RZ, R16 ;  /* 0x000000ffff090224 */ /* 0x000fc400078e0010 */
[--C-:B------:R-:W-:Y:S01]  /*0580*/  @P3 IMAD.MOV.U32 R8, RZ, RZ, R13.reuse ;  /* 0x000000ffff083224 */ /* 0x100fe200078e000d */
[----:B------:R-:W-:Y:S01]  /*0590*/  @P3 MOV R9, R12 ;  /* 0x0000000c00093202 */ /* 0x000fe20000000f00 */
[----:B------:R-:W-:Y:S02]  /*05a0*/  @P5 IMAD.MOV.U32 R8, RZ, RZ, R6 ;  /* 0x000000ffff085224 */ /* 0x000fe400078e0006 */
[----:B------:R-:W-:Y:S01]  /*05b0*/  @P5 IMAD.MOV.U32 R9, RZ, RZ, R13 ;  /* 0x000000ffff095224 */ /* 0x000fe200078e000d */
[----:B------:R-:W-:Y:S01]  /*05c0*/  @P4 MOV R9, R6 ;  /* 0x0000000600094202 */ /* 0x000fe20000000f00 */
[----:B------:R-:W-:Y:S01]  /*05d0*/  IMAD.MOV.U32 R10, RZ, RZ, R8 ;  /* 0x000000ffff0a7224 */ /* 0x000fe200078e0008 */
[----:B------:R-:W-:Y:S06]  /*05e0*/  @!P6 BRA `(.L_x_4) ;  /* 0x00000000002ce947 */ /* 0x000fec0003800000 */
[----:B------:R-:W-:Y:S01]  /*05f0*/  @P2 IMAD.MOV.U32 R8, RZ, RZ, R5 ;  /* 0x000000ffff082224 */ /* 0x000fe200078e0005 */
[----:B------:R-:W-:Y:S01]  /*0600*/  LOP3.LUT R7, R7, 0x1f, RZ, 0xc0, !PT ;  /* 0x0000001f07077812 */ /* 0x000fe200078ec0ff */
[----:B------:R-:W-:Y:S01]  /*0610*/  @P1 IMAD.MOV.U32 R8, RZ, RZ, R14 ;  /* 0x000000ffff081224 */ /* 0x000fe200078e000e */
[----:B------:R-:W-:Y:S01]  /*0620*/  @P0 MOV R8, R15 ;  /* 0x0000000f00080202 */ /* 0x000fe20000000f00 */
[----:B------:R-:W-:Y:S01]  /*0630*/  @P3 IMAD.MOV.U32 R8, RZ, RZ, R16 ;  /* 0x000000ffff083224 */ /* 0x000fe200078e0010 */
[----:B------:R-:W-:Y:S01]  /*0640*/  ISETP.EQ.AND P0, PT, R11, 0x8, PT ;  /* 0x000000080b00780c */ /* 0x000fe20003f02270 */
[----:B------:R-:W-:Y:S01]  /*0650*/  @P5 IMAD.MOV.U32 R8, RZ, RZ, R12 ;  /* 0x000000ffff085224 */ /* 0x000fe200078e000c */
[----:B------:R-:W-:Y:S01]  /*0660*/  SHF.L.W.U32.HI R10, R9, R7, R10 ;  /* 0x00000007090a7219 */ /* 0x000fe20000010e0a */
[----:B------:R-:W-:-:S10]  /*0670*/  @P4 IMAD.MOV.U32 R8, RZ, RZ, R13 ;  /* 0x000000ffff084224 */ /* 0x000fd400078e000d */
[----:B------:R-:W-:-:S04]  /*0680*/  @P0 MOV R8, R6 ;  /* 0x0000000600080202 */ /* 0x000fc80000000f00 */
[----:B------:R-:W-:-:S07]  /*0690*/  SHF.L.W.U32.HI R9, R8, R7, R9 ;  /* 0x0000000708097219 */ /* 0x000fce0000010e09 */
.L_x_4:
[----:B------:R-:W-:Y:S05]  /*06a0*/  BSYNC.RECONVERGENT B1 ;  /* 0x0000000000017941 */ /* 0x000fea0003800200 */
.L_x_3:
[C---:B------:R-:W-:Y:S01]  /*06b0*/  SHF.L.W.U32.HI R11, R9.reuse, 0x2, R10 ;  /* 0x00000002090b7819 */ /* 0x040fe20000010e0a */
[----:B------:R-:W-:Y:S01]  /*06c0*/  IMAD.SHL.U32 R9, R9, 0x4, RZ ;  /* 0x0000000409097824 */ /* 0x000fe200078e00ff */
[----:B------:R-:W-:Y:S01]  /*06d0*/  UMOV UR6, 0x54442d19 ;  /* 0x54442d1900067882 */ /* 0x000fe20000000000 */
[----:B------:R-:W-:Y:S01]  /*06e0*/  UMOV UR7, 0x3bf921fb ;  /* 0x3bf921fb00077882 */ /* 0x000fe20000000000 */
[----:B------:R-:W-:Y:S02]  /*06f0*/  SHF.R.S32.HI R6, RZ, 0x1f, R11 ;  /* 0x0000001fff067819 */ /* 0x000fe4000001140b */
[----:B------:R-:W-:Y:S02]  /*0700*/  ISETP.GE.AND P0, PT, R0, RZ, PT ;  /* 0x000000ff0000720c */ /* 0x000fe40003f06270 */
[C---:B------:R-:W-:Y:S02]  /*0710*/  LOP3.LUT R8, R6.reuse, R9, RZ, 0x3c, !PT ;  /* 0x0000000906087212 */ /* 0x040fe400078e3cff */
[----:B------:R-:W-:-:S02]  /*0720*/  LOP3.LUT R9, R6, R11, RZ, 0x3c, !PT ;  /* 0x0000000b06097212 */ /* 0x000fc400078e3cff */
[----:B------:R-:W-:Y:S02]  /*0730*/  SHF.R.U32.HI R10, RZ, 0x1e, R10 ;  /* 0x0000001eff0a7819 */ /* 0x000fe4000001160a */
[----:B------:R-:W0:Y:S01]  /*0740*/  I2F.F64.S64 R6, R8 ;  /* 0x0000000800067312 */ /* 0x000e220000301c00 */
[C---:B------:R-:W-:Y:S02]  /*0750*/  LOP3.LUT R0, R11.reuse, R0, RZ, 0x3c, !PT ;  /* 0x000000000b007212 */ /* 0x040fe400078e3cff */
[----:B------:R-:W-:Y:S02]  /*0760*/  LEA.HI R10, R11, R10, RZ, 0x1 ;  /* 0x0000000a0b0a7211 */ /* 0x000fe400078f08ff */
[----:B------:R-:W-:-:S03]  /*0770*/  ISETP.GE.AND P1, PT, R0, RZ, PT ;  /* 0x000000ff0000720c */ /* 0x000fc60003f26270 */
[----:B------:R-:W-:-:S04]  /*0780*/  IMAD.MOV R0, RZ, RZ, -R10 ;  /* 0x000000ffff007224 */ /* 0x000fc800078e0a0a */
[----:B------:R-:W-:Y:S01]  /*0790*/  @!P0 IMAD.MOV.U32 R10, RZ, RZ, R0 ;  /* 0x000000ffff0a8224 */ /* 0x000fe200078e0000 */
[----:B0-----:R-:W-:-:S10]  /*07a0*/  DMUL R6, R6, UR6 ;  /* 0x0000000606067c28 */ /* 0x001fd40008000000 */
[----:B------:R-:W0:Y:S02]  /*07b0*/  F2F.F32.F64 R6, R6 ;  /* 0x0000000600067310 */ /* 0x000e240000301000 */
[----:B0-----:R-:W-:-:S07]  /*07c0*/  FSEL R8, -R6, R6, !P1 ;  /* 0x0000000606087208 */ /* 0x001fce0004800100 */
.L_x_1:
[----:B------:R-:W-:Y:S05]  /*07d0*/  BSYNC.RECONVERGENT B0 ;  /* 0x0000000000007941 */ /* 0x000fea0003800200 */
.L_x_0:
[----:B------:R-:W-:Y:S01]  /*07e0*/  MOV R0, 0x37cbac00 ;  /* 0x37cbac0000007802 */ /* 0x000fe20000000f00 */
[----:B------:R-:W-:Y:S01]  /*07f0*/  FMUL R7, R8, R8 ;  /* 0x0000000808077220 */ /* 0x000fe20000400000 */
[C---:B------:R-:W-:Y:S01]  /*0800*/  LOP3.LUT R6, R10.reuse, 0x1, RZ, 0xc0, !PT ;  /* 0x000000010a067812 */ /* 0x040fe200078ec0ff */
[----:B------:R-:W-:Y:S01]  /*0810*/  IMAD.MOV.U32 R18, RZ, RZ, 0x3d2aaabb ;  /* 0x3d2aaabbff127424 */ /* 0x000fe200078e00ff */
[----:B------:R-:W-:Y:S01]  /*0820*/  LOP3.LUT P1, RZ, R10, 0x2, RZ, 0xc0, !PT ;  /* 0x000000020aff7812 */ /* 0x000fe2000782c0ff */
[----:B------:R-:W-:Y:S01]  /*0830*/  FFMA R0, R7, R0, -0.0013887860113754868507 ;  /* 0xbab607ed07007423 */ /* 0x000fe20000000000 */
[----:B------:R-:W-:Y:S01]  /*0840*/  ISETP.NE.U32.AND P0, PT, R6, 0x1, PT ;  /* 0x000000010600780c */ /* 0x000fe20003f05070 */
[----:B------:R-:W-:Y:S01]  /*0850*/  IMAD.MOV.U32 R11, RZ, RZ, 0x3effffff ;  /* 0x3effffffff0b7424 */ /* 0x000fe200078e00ff */
[----:B------:R-:W-:Y:S02]  /*0860*/  UIADD3 UR4, UPT, UPT, UR4, 0x1, URZ ;  /* 0x0000000104047890 */ /* 0x000fe4000fffe0ff */
[----:B------:R-:W-:-:S02]  /*0870*/  FSEL R6, R0, -0.00019574658654164522886, !P0 ;  /* 0xb94d415300067808 */ /* 0x000fc40004000000 */
[----:B------:R-:W-:Y:S01]  /*0880*/  FSEL R18, R18, 0.0083327032625675201416, !P0 ;  /* 0x3c0885e412127808 */ /* 0x000fe20004000000 */
[----:B------:R-:W-:Y:S01]  /*0890*/  UISETP.NE.AND UP0, UPT, UR4, 0x64, UPT ;  /* 0x000000640400788c */ /* 0x000fe2000bf05270 */
[----:B------:R-:W-:Y:S02]  /*08a0*/  FSEL R0, R8, 1, P0 ;  /* 0x3f80000008007808 */ /* 0x000fe40000000000 */
[----:B------:R-:W-:Y:S01]  /*08b0*/  FSEL R11, -R11, -0.16666662693023681641, !P0 ;  /* 0xbe2aaaa80b0b7808 */ /* 0x000fe20004000100 */
[C---:B------:R-:W-:Y:S02]  /*08c0*/  FFMA R6, R7.reuse, R6, R18 ;  /* 0x0000000607067223 */ /* 0x040fe40000000012 */
[C---:B------:R-:W-:Y:S02]  /*08d0*/  FFMA R9, R7.reuse, R0, RZ ;  /* 0x0000000007097223 */ /* 0x040fe400000000ff */
[----:B------:R-:W-:-:S04]  /*08e0*/  FFMA R6, R7, R6, R11 ;  /* 0x0000000607067223 */ /* 0x000fc8000000000b */
[----:B------:R-:W-:-:S04]  /*08f0*/  FFMA R0, R9, R6, R0 ;  /* 0x0000000609007223 */ /* 0x000fc80000000000 */
[----:B------:R-:W-:-:S04]  /*0900*/  @P1 FADD R0, RZ, -R0 ;  /* 0x80000000ff001221 */ /* 0x000fc80000000000 */
[----:B------:R-:W-:Y:S01]  /*0910*/  FADD R3, R0, R3 ;  /* 0x0000000300037221 */ /* 0x000fe20000000000 */
[----:B------:R-:W-:Y:S06]  /*0920*/  BRA.U UP0, `(.L_x_5) ;  /* 0xfffffff500fc7547 */ /* 0x000fec000b83ffff */
[----:B------:R-:W0:Y:S02]  /*0930*/  LDC.64 R4, c[0x0][0x390] ;  /* 0x0000e400ff047b82 */ /* 0x000e240000000a00 */
[----:B0-----:R-:W-:-:S05]  /*0940*/  IMAD.WIDE R4, R2, 0x4, R4 ;  /* 0x0000000402047825 */ /* 0x001fca00078e0204 */
[----:B------:R-:W-:Y:S01]  /*0950*/  STG.E desc[UR8][R4.64], R3 ;  /* 0x0000000304007986 */ /* 0x000fe2000c101908 */
[----:B------:R-:W-:Y:S05]  /*0960*/  EXIT ;  /* 0x000000000000794d */ /* 0x000fea0003800000 */
.L_x_6:
[----:B------:R-:W-:-:S00]  /*0970*/  BRA `(.L_x_6) ;  /* 0xfffffffc00fc7947 */ /* 0x000fc0000383ffff */
[----:B------:R-:W-:-:S00]  /*0980*/  NOP ;  /* 0x0000000000007918 */ /* 0x000fc00000000000 */
[----:B------:R-:W-:-:S00]  /*0990*/  NOP ;  /* 0x0000000000007918 */ /* 0x000fc00000000000 */
[----:B------:R-:W-:-:S00]  /*09a0*/  NOP ;  /* 0x0000000000007918 */ /* 0x000fc00000000000 */
[----:B------:R-:W-:-:S00]  /*09b0*/  NOP ;  /* 0x0000000000007918 */ /* 0x000fc00000000000 */
[----:B------:R-:W-:-:S00]  /*09c0*/  NOP ;  /* 0x0000000000007918 */ /* 0x000fc00000000000 */
[----:B------:R-:W-:-:S00]  /*09d0*/  NOP ;  /* 0x0000000000007918 */ /* 0x000fc00000000000 */
[----:B------:R-:W-:-:S00]  /*09e0*/  NOP ;  /* 0x0000000000007918 */ /* 0x000fc00000000000 */
[----:B------:R-:W-:-:S00]  /*09f0*/  NOP ;  /* 0x0000000000007918 */ /* 0x000fc00000000000 */
.L_x_7:


//--------------------- .nv.global.init           --------------------------
	.section	.nv.global.init,"aw",@progbits
	.align	4
.nv.global.init:
	.type		__cudart_i2opi_f,@object
	.size		__cudart_i2opi_f,(.L_0 - __cudart_i2opi_f)
__cudart_i2opi_f:
        /*0000*/ 	.byte	0x41, 0x90, 0x43, 0x3c, 0x99, 0x95, 0x62, 0xdb, 0xc0, 0xdd, 0x34, 0xf5, 0xd1, 0x57, 0x27, 0xfc
        /*0010*/ 	.byte	0x29, 0x15, 0x44, 0x4e, 0x6e, 0x83, 0xf9, 0xa2
.L_0:


//--------------------- .nv.shared.reserved.0     --------------------------
	.section	.nv.shared.reserved.0,"aw",@nobits
	.weak		__nv_reservedSMEM_offset_0_alias
	.size		__nv_reservedSMEM_offset_0_alias, 0, 64
	.other		__nv_reservedSMEM_offset_0_alias,@"STO_CUDA_RESERVED_SHARED STV_DEFAULT"
__nv_reservedSMEM_offset_0_alias:
	.zero		0
	.zero		64


//--------------------- .nv.constant0._Z6kernelPfS_S_i --------------------------
	.section	.nv.constant0._Z6kernelPfS_S_i,"a",@progbits
	.sectionflags	@""
	.align	4
.nv.constant0._Z6kernelPfS_S_i:
	.zero		924


//--------------------- SYMBOLS --------------------------

	.type		.nv.reservedSmem.offset0,@object
	.size		.nv.reservedSmem.offset0,0x4
